	.version 2.2
	.target sm_20
	// compiled with /usr/local/cuda/open64/lib//be
	// nvopencc 3.2 built on 2010-11-03

	.visible .func _Z_intrinsic_atom_global_xor_nf_i64 (.param .u64 __cudaparmf1__Z_intrinsic_atom_global_xor_nf_i64, .param .u64 __cudaparmf2__Z_intrinsic_atom_global_xor_nf_i64)

	//-----------------------------------------------------------
	// Compiling CudaRandomAccess.cpp3.i (/tmp/ccBI#.4GxXnA)
	//-----------------------------------------------------------

	//-----------------------------------------------------------
	// Options:
	//-----------------------------------------------------------
	//  Target:ptx, ISA:sm_20, Endian:little, Pointer Size:64
	//  -O3	(Optimization level)
	//  -g0	(Debug level)
	//  -m2	(Report advisories)
	//-----------------------------------------------------------

	.file	1	"<command-line>"
	.file	2	"CudaRandomAccess.cudafe2.gpu"
	.file	3	"/usr/lib/gcc/x86_64-linux-gnu/4.4.7/include/stddef.h"
	.file	4	"/usr/local/cuda/bin/../include/crt/device_runtime.h"
	.file	5	"/usr/local/cuda/bin/../include/host_defines.h"
	.file	6	"/usr/local/cuda/bin/../include/builtin_types.h"
	.file	7	"/usr/local/cuda/bin/../include/device_types.h"
	.file	8	"/usr/local/cuda/bin/../include/driver_types.h"
	.file	9	"/usr/local/cuda/bin/../include/surface_types.h"
	.file	10	"/usr/local/cuda/bin/../include/texture_types.h"
	.file	11	"/usr/local/cuda/bin/../include/vector_types.h"
	.file	12	"/usr/local/cuda/bin/../include/device_launch_parameters.h"
	.file	13	"/usr/local/cuda/bin/../include/crt/storage_class.h"
	.file	14	"/usr/include/x86_64-linux-gnu/bits/types.h"
	.file	15	"/usr/include/time.h"
	.file	16	"GUPS/CudaRandomAccess.h"
	.file	17	"/usr/local/cuda/bin/../include/sm_11_atomic_functions.h"
	.file	18	"GUPS/CudaRandomAccess.cu"
	.file	19	"/usr/local/cuda/bin/../include/common_functions.h"
	.file	20	"/usr/local/cuda/bin/../include/math_functions.h"
	.file	21	"/usr/local/cuda/bin/../include/math_constants.h"
	.file	22	"/usr/local/cuda/bin/../include/device_functions.h"
	.file	23	"/usr/local/cuda/bin/../include/sm_12_atomic_functions.h"
	.file	24	"/usr/local/cuda/bin/../include/sm_13_double_functions.h"
	.file	25	"/usr/local/cuda/bin/../include/sm_20_atomic_functions.h"
	.file	26	"/usr/local/cuda/bin/../include/sm_20_intrinsics.h"
	.file	27	"/usr/local/cuda/bin/../include/surface_functions.h"
	.file	28	"/usr/local/cuda/bin/../include/texture_fetch_functions.h"
	.file	29	"/usr/local/cuda/bin/../include/math_functions_dbl_ptx3.h"


	.visible .func _Z_intrinsic_atom_global_xor_nf_i64 (.param .u64 __cudaparmf1__Z_intrinsic_atom_global_xor_nf_i64, .param .u64 __cudaparmf2__Z_intrinsic_atom_global_xor_nf_i64)
	{
	.reg .u32 %r<6>;
	.reg .u64 %rd<9>;
	.loc	18	81	0
$LDWbegin__Z_intrinsic_atom_global_xor_nf_i64:
	ld.param.u64 	%rd1, [__cudaparmf1__Z_intrinsic_atom_global_xor_nf_i64];
	mov.s64 	%rd2, %rd1;
	ld.param.u64 	%rd3, [__cudaparmf2__Z_intrinsic_atom_global_xor_nf_i64];
	mov.s64 	%rd4, %rd3;
	.loc	17	194	0
	cvt.u32.u64 	%r1, %rd4;
	atom.xor.b32 	%r2, [%rd2], %r1;
	add.u64 	%rd5, %rd2, 4;
	mov.u64 	%rd6, %rd4;
	shr.u64 	%rd7, %rd6, 32;
	cvt.u32.u64 	%r3, %rd7;
	atom.xor.b32 	%r4, [%rd5], %r3;
	.loc	18	84	0
	ret;
$LDWend__Z_intrinsic_atom_global_xor_nf_i64:
	} // _Z_intrinsic_atom_global_xor_nf_i64

	.entry _Z18RandomAccessUpdateyPyS_ (
		.param .u64 __cudaparm__Z18RandomAccessUpdateyPyS__TableSize,
		.param .u64 __cudaparm__Z18RandomAccessUpdateyPyS__Table,
		.param .u64 __cudaparm__Z18RandomAccessUpdateyPyS__starts)
	{
	.reg .u32 %r<11>;
	.reg .u64 %rd<26>;
	.reg .pred %p<5>;
	// __cuda_local_var_38527_10_non_const_ran = 16
	.loc	18	95	0
$LDWbegin__Z18RandomAccessUpdateyPyS_:
	.loc	18	109	0
	ld.param.u64 	%rd1, [__cudaparm__Z18RandomAccessUpdateyPyS__starts];
	mov.u32 	%r1, %tid.x;
	mov.u32 	%r2, %ctaid.x;
	mov.u32 	%r3, %ntid.x;
	mul.lo.u32 	%r4, %r2, %r3;
	add.u32 	%r5, %r1, %r4;
	cvt.u64.u32 	%rd2, %r5;
	mul.wide.u32 	%rd3, %r5, 8;
	add.u64 	%rd4, %rd1, %rd3;
	ld.global.u64 	%rd5, [%rd4+0];
	mov.s64 	%rd6, %rd5;
	ld.param.u64 	%rd7, [__cudaparm__Z18RandomAccessUpdateyPyS__TableSize];
	mul.lo.u64 	%rd8, %rd7, 4;
	shr.u64 	%rd9, %rd8, 16;
	mov.u64 	%rd10, 0;
	setp.eq.u64 	%p1, %rd9, %rd10;
	@%p1 bra 	$Lt_1_2050;
	mov.s64 	%rd11, %rd9;
	sub.u64 	%rd12, %rd7, 1;
	ld.param.u64 	%rd13, [__cudaparm__Z18RandomAccessUpdateyPyS__Table];
	mov.u64 	%rd14, 0;
	mov.s64 	%rd15, %rd11;
$Lt_1_2562:
 //<loop> Loop body line 109, nesting depth: 1, estimated iterations: unknown
	.loc	18	112	0
	shl.b64 	%rd16, %rd5, 1;
	xor.b64 	%rd17, %rd16, 7;
	mov.s64 	%rd18, 0;
	setp.lt.s64 	%p2, %rd5, %rd18;
	selp.u64 	%rd5, %rd17, %rd16, %p2;
	mov.s64 	%rd6, %rd5;
	.loc	17	194	0
	and.b64 	%rd19, %rd12, %rd5;
	mul.lo.u64 	%rd20, %rd19, 8;
	add.u64 	%rd21, %rd13, %rd20;
	cvt.u32.u64 	%r6, %rd6;
	atom.global.xor.b32 	%r7, [%rd21], %r6;
	add.u64 	%rd22, %rd21, 4;
	mov.u64 	%rd23, %rd6;
	shr.u64 	%rd24, %rd23, 32;
	cvt.u32.u64 	%r8, %rd24;
	atom.global.xor.b32 	%r9, [%rd22], %r8;
	add.u64 	%rd14, %rd14, 1;
	setp.ne.u64 	%p3, %rd9, %rd14;
	@%p3 bra 	$Lt_1_2562;
$Lt_1_2050:
	.loc	18	129	0
	exit;
$LDWend__Z18RandomAccessUpdateyPyS_:
	} // _Z18RandomAccessUpdateyPyS_



// ===== COMPILED SASS (sm_100) =====

	.target	sm_100

	.elftype	@"ET_EXEC"


//--------------------- .note.nv.tkinfo           --------------------------
	.section	.note.nv.tkinfo,"",@"SHT_NOTE"
	.sectionflags	@"SHF_NOTE_NV_TKINFO"
	.tkinfo
        /*0018*/ 	.word	0x00000002
        /*0030*/ 	.string	""
        /*0030*/ 	.string	"ptxas"
        /*0030*/ 	.string	"Cuda compilation tools, release 13.0, V13.0.88"
        /*0030*/ 	.string	"Build cuda_13.0.r13.0/compiler.36424714_0"
        /*0030*/ 	.string	"-arch sm_100 "



//--------------------- .note.nv.cuinfo           --------------------------
	.section	.note.nv.cuinfo,"",@"SHT_NOTE"
	.sectionflags	@"SHF_NOTE_NV_CUINFO"
        /*0018*/ 	.short	0x0002
        /*001a*/ 	.short	0x0014
        /*001c*/ 	.short	0x0082
	.zero		2


//--------------------- .nv.info                  --------------------------
	.section	.nv.info,"",@"SHT_CUDA_INFO"
	.align	4


	//----- nvinfo : EIATTR_REGCOUNT
	.align		4
        /*0000*/ 	.byte	0x04, 0x2f
        /*0002*/ 	.short	(.L_1 - .L_0)
	.align		4
.L_0:
        /*0004*/ 	.word	index@(_Z18RandomAccessUpdateyPyS_)
        /*0008*/ 	.word	0x0000000c


	//----- nvinfo : EIATTR_FRAME_SIZE
	.align		4
.L_1:
        /*000c*/ 	.byte	0x04, 0x11
        /*000e*/ 	.short	(.L_3 - .L_2)
	.align		4
.L_2:
        /*0010*/ 	.word	index@(_Z18RandomAccessUpdateyPyS_)
        /*0014*/ 	.word	0x00000000


	//----- nvinfo : EIATTR_MIN_STACK_SIZE
	.align		4
.L_3:
        /*0018*/ 	.byte	0x04, 0x12
        /*001a*/ 	.short	(.L_5 - .L_4)
	.align		4
.L_4:
        /*001c*/ 	.word	index@(_Z18RandomAccessUpdateyPyS_)
        /*0020*/ 	.word	0x00000000
.L_5:


//--------------------- .nv.compat                --------------------------
	.section	.nv.compat,"",@"SHT_CUDA_COMPAT_INFO"
	.align	4
        /*0000*/ 	.byte	0x02, 0x09, 0x00, 0x00, 0x02, 0x02, 0x01, 0x00, 0x02, 0x05, 0x05, 0x00, 0x03, 0x07, 0x01, 0x01
        /*0010*/ 	.byte	0x02, 0x03, 0x00, 0x00, 0x02, 0x06, 0x01, 0x00, 0x04, 0x0b, 0x08, 0x00, 0x09, 0x00, 0x00, 0x00
        /*0020*/ 	.byte	0x00, 0x00, 0x00, 0x00


//--------------------- .nv.info._Z18RandomAccessUpdateyPyS_ --------------------------
	.section	.nv.info._Z18RandomAccessUpdateyPyS_,"",@"SHT_CUDA_INFO"
	.sectionflags	@""
	.align	4


	//----- nvinfo : EIATTR_CUDA_API_VERSION
	.align		4
        /*0000*/ 	.byte	0x04, 0x37
        /*0002*/ 	.short	(.L_7 - .L_6)
.L_6:
        /*0004*/ 	.word	0x00000082


	//----- nvinfo : EIATTR_KPARAM_INFO
	.align		4
.L_7:
        /*0008*/ 	.byte	0x04, 0x17
        /*000a*/ 	.short	(.L_9 - .L_8)
.L_8:
        /*000c*/ 	.word	0x00000000
        /*0010*/ 	.short	0x0002
        /*0012*/ 	.short	0x0010
        /*0014*/ 	.byte	0x00, 0xf0, 0x21, 0x00


	//----- nvinfo : EIATTR_KPARAM_INFO
	.align		4
.L_9:
        /*0018*/ 	.byte	0x04, 0x17
        /*001a*/ 	.short	(.L_11 - .L_10)
.L_10:
        /*001c*/ 	.word	0x00000000
        /*0020*/ 	.short	0x0001
        /*0022*/ 	.short	0x0008
        /*0024*/ 	.byte	0x00, 0xf0, 0x21, 0x00


	//----- nvinfo : EIATTR_KPARAM_INFO
	.align		4
.L_11:
        /*0028*/ 	.byte	0x04, 0x17
        /*002a*/ 	.short	(.L_13 - .L_12)
.L_12:
        /*002c*/ 	.word	0x00000000
        /*0030*/ 	.short	0x0000
        /*0032*/ 	.short	0x0000
        /*0034*/ 	.byte	0x00, 0xf0, 0x21, 0x00


	//----- nvinfo : EIATTR_SPARSE_MMA_MASK
	.align		4
.L_13:
        /*0038*/ 	.byte	0x03, 0x50
        /*003a*/ 	.short	0x0000


	//----- nvinfo : EIATTR_MAXREG_COUNT
	.align		4
        /*003c*/ 	.byte	0x03, 0x1b
        /*003e*/ 	.short	0x00ff


	//----- nvinfo : EIATTR_MERCURY_ISA_VERSION
	.align		4
        /*0040*/ 	.byte	0x03, 0x5f
        /*0042*/ 	.short	0x0101


	//----- nvinfo : EIATTR_VRC_CTA_INIT_COUNT
	.align		4
        /*0044*/ 	.byte	0x02, 0x4a
	.zero		1
	.zero		1


	//----- nvinfo : EIATTR_EXIT_INSTR_OFFSETS
	.align		4
        /*0048*/ 	.byte	0x04, 0x1c
        /*004a*/ 	.short	(.L_15 - .L_14)


	//   ....[0]....
.L_14:
        /*004c*/ 	.word	0x000000d0


	//   ....[1]....
        /*0050*/ 	.word	0x00000280


	//----- nvinfo : EIATTR_CBANK_PARAM_SIZE
	.align		4
.L_15:
        /*0054*/ 	.byte	0x03, 0x19
        /*0056*/ 	.short	0x0018


	//----- nvinfo : EIATTR_PARAM_CBANK
	.align		4
        /*0058*/ 	.byte	0x04, 0x0a
        /*005a*/ 	.short	(.L_17 - .L_16)
	.align		4
.L_16:
        /*005c*/ 	.word	index@(.nv.constant0._Z18RandomAccessUpdateyPyS_)
        /*0060*/ 	.short	0x0380
        /*0062*/ 	.short	0x0018


	//----- nvinfo : EIATTR_SW_WAR
	.align		4
.L_17:
        /*0064*/ 	.byte	0x04, 0x36
        /*0066*/ 	.short	(.L_19 - .L_18)
.L_18:
        /*0068*/ 	.word	0x00000008
.L_19:


//--------------------- .nv.callgraph             --------------------------
	.section	.nv.callgraph,"",@"SHT_CUDA_CALLGRAPH"
	.align	4
	.sectionentsize	8
	.align		4
        /*0000*/ 	.word	0x00000000
	.align		4
        /*0004*/ 	.word	0xffffffff
	.align		4
        /*0008*/ 	.word	0x00000000
	.align		4
        /*000c*/ 	.word	0xfffffffe
	.align		4
        /*0010*/ 	.word	0x00000000
	.align		4
        /*0014*/ 	.word	0xfffffffd
	.align		4
        /*0018*/ 	.word	0x00000000
	.align		4
        /*001c*/ 	.word	0xfffffffc


//--------------------- .text._Z18RandomAccessUpdateyPyS_ --------------------------
	.section	.text._Z18RandomAccessUpdateyPyS_,"ax",@progbits
	.align	128
.text._Z18RandomAccessUpdateyPyS_:
        .type           _Z18RandomAccessUpdateyPyS_,@function
        .size           _Z18RandomAccessUpdateyPyS_,(.L_x_2 - _Z18RandomAccessUpdateyPyS_)
        .other          _Z18RandomAccessUpdateyPyS_,@"STO_CUDA_ENTRY STV_DEFAULT"
_Z18RandomAccessUpdateyPyS_:
[----:B------:R-:W-:Y:S01]  /*0000*/  LDC R1, c[0x0][0x37c] ;  /* 0x0000df00ff017b82 */ /* 0x000fe20000000800 */
[----:B------:R-:W0:Y:S01]  /*0010*/  LDCU.64 UR6, c[0x0][0x380] ;  /* 0x00007000ff0677ac */ /* 0x000e220008000a00 */
[----:B------:R-:W1:Y:S06]  /*0020*/  S2R R5, SR_TID.X ;  /* 0x0000000000057919 */ /* 0x000e6c0000002100 */
[----:B------:R-:W2:Y:S08]  /*0030*/  LDC R0, c[0x0][0x360] ;  /* 0x0000d800ff007b82 */ /* 0x000eb00000000800 */
[----:B------:R-:W3:Y:S01]  /*0040*/  LDC.64 R2, c[0x0][0x390] ;  /* 0x0000e400ff027b82 */ /* 0x000ee20000000a00 */
[----:B0-----:R-:W-:-:S02]  /*0050*/  UIMAD.WIDE.U32 UR4, UR6, 0x4, URZ ;  /* 0x00000004060478a5 */ /* 0x001fc4000f8e00ff */
[----:B------:R-:W-:-:S04]  /*0060*/  USHF.L.U32 UR9, UR7, 0x2, URZ ;  /* 0x0000000207097899 */ /* 0x000fc800080006ff */
[----:B------:R-:W-:-:S04]  /*0070*/  UIADD3 UR9, UPT, UPT, UR5, UR9, URZ ;  /* 0x0000000905097290 */ /* 0x000fc8000fffe0ff */
[----:B------:R-:W-:Y:S01]  /*0080*/  USHF.R.U64 UR8, UR4, 0x10, UR9 ;  /* 0x0000001004087899 */ /* 0x000fe20008001209 */
[----:B------:R-:W0:Y:S01]  /*0090*/  S2UR UR4, SR_CTAID.X ;  /* 0x00000000000479c3 */ /* 0x000e220000002500 */
[----:B------:R-:W-:-:S04]  /*00a0*/  USHF.R.U32.HI UR9, URZ, 0x10, UR9 ;  /* 0x00000010ff097899 */ /* 0x000fc80008011609 */
[----:B------:R-:W-:-:S04]  /*00b0*/  ISETP.NE.U32.AND P0, PT, RZ, UR8, PT ;  /* 0x00000008ff007c0c */ /* 0x000fc8000bf05070 */
[----:B------:R-:W-:-:S13]  /*00c0*/  ISETP.NE.U32.AND.EX P0, PT, RZ, UR9, PT, P0 ;  /* 0x00000009ff007c0c */ /* 0x000fda000bf05100 */
[----:B01----:R-:W-:Y:S05]  /*00d0*/  @!P0 EXIT ;  /* 0x000000000000894d */ /* 0x003fea0003800000 */
[----:B------:R-:W0:Y:S01]  /*00e0*/  LDCU.64 UR10, c[0x0][0x358] ;  /* 0x00006b00ff0a77ac */ /* 0x000e220008000a00 */
[----:B--2---:R-:W-:-:S04]  /*00f0*/  IMAD R5, R0, UR4, R5 ;  /* 0x0000000400057c24 */ /* 0x004fc8000f8e0205 */
[----:B---3--:R-:W-:Y:S02]  /*0100*/  IMAD.WIDE.U32 R2, R5, 0x8, R2 ;  /* 0x0000000805027825 */ /* 0x008fe400078e0002 */
[----:B------:R-:W1:Y:S03]  /*0110*/  LDC.64 R4, c[0x0][0x388] ;  /* 0x0000e200ff047b82 */ /* 0x000e660000000a00 */
[----:B0-----:R0:W5:Y:S01]  /*0120*/  LDG.E.64 R8, desc[UR10][R2.64] ;  /* 0x0000000a02087981 */ /* 0x001162000c1e1b00 */
[----:B------:R-:W-:Y:S01]  /*0130*/  UIADD3 UR6, UP0, UPT, UR6, -0x1, URZ ;  /* 0xffffffff06067890 */ /* 0x000fe2000ff1e0ff */
[----:B------:R-:W-:Y:S01]  /*0140*/  UMOV UR4, URZ ;  /* 0x000000ff00047c82 */ /* 0x000fe20008000000 */
[----:B------:R-:W-:Y:S02]  /*0150*/  UMOV UR5, URZ ;  /* 0x000000ff00057c82 */ /* 0x000fe40008000000 */
[----:B------:R-:W-:-:S12]  /*0160*/  UIADD3.X UR7, UPT, UPT, UR7, -0x1, URZ, UP0, !UPT ;  /* 0xffffffff07077890 */ /* 0x000fd800087fe4ff */
.L_x_0:
[----:B-----5:R-:W-:Y:S02]  /*0170*/  ISETP.GE.AND P0, PT, R9, RZ, PT ;  /* 0x000000ff0900720c */ /* 0x020fe40003f06270 */
[C---:B------:R-:W-:Y:S01]  /*0180*/  SHF.L.U64.HI R7, R8.reuse, 0x1, R9 ;  /* 0x0000000108077819 */ /* 0x040fe20000010209 */
[----:B------:R-:W-:-:S03]  /*0190*/  IMAD.SHL.U32 R8, R8, 0x2, RZ ;  /* 0x0000000208087824 */ /* 0x000fc600078e00ff */
[----:B------:R-:W-:-:S05]  /*01a0*/  LOP3.LUT R0, R7, UR7, RZ, 0xc0, !PT ;  /* 0x0000000707007c12 */ /* 0x000fca000f8ec0ff */
[----:B------:R-:W-:Y:S02]  /*01b0*/  IMAD.SHL.U32 R9, R0, 0x8, RZ ;  /* 0x0000000800097824 */ /* 0x000fe400078e00ff */
[----:B------:R-:W-:-:S04]  /*01c0*/  @!P0 LOP3.LUT R8, R8, 0x7, RZ, 0x3c, !PT ;  /* 0x0000000708088812 */ /* 0x000fc800078e3cff */
[----:B0-----:R-:W-:-:S05]  /*01d0*/  LOP3.LUT R3, R8, UR6, RZ, 0xc0, !PT ;  /* 0x0000000608037c12 */ /* 0x001fca000f8ec0ff */
[----:B-1----:R-:W-:-:S04]  /*01e0*/  IMAD.WIDE.U32 R2, R3, 0x8, R4 ;  /* 0x0000000803027825 */ /* 0x002fc800078e0004 */
[----:B------:R-:W-:-:S05]  /*01f0*/  IMAD.IADD R3, R3, 0x1, R9 ;  /* 0x0000000103037824 */ /* 0x000fca00078e0209 */
[----:B------:R2:W-:Y:S04]  /*0200*/  REDG.E.XOR.STRONG.GPU desc[UR10][R2.64], R8 ;  /* 0x000000080200798e */ /* 0x0005e8000f92e10a */
[----:B------:R2:W-:Y:S01]  /*0210*/  REDG.E.XOR.STRONG.GPU desc[UR10][R2.64+0x4], R7 ;  /* 0x000004070200798e */ /* 0x0005e2000f92e10a */
[----:B------:R-:W-:Y:S01]  /*0220*/  UIADD3 UR4, UP0, UPT, UR4, 0x1, URZ ;  /* 0x0000000104047890 */ /* 0x000fe2000ff1e0ff */
[----:B------:R-:W-:-:S03]  /*0230*/  IMAD.MOV.U32 R9, RZ, RZ, R7 ;  /* 0x000000ffff097224 */ /* 0x000fc600078e0007 */
[----:B------:R-:W-:Y:S02]  /*0240*/  UIADD3.X UR5, UPT, UPT, URZ, UR5, URZ, UP0, !UPT ;  /* 0x00000005ff057290 */ /* 0x000fe400087fe4ff */
[----:B------:R-:W-:-:S04]  /*0250*/  UISETP.NE.U32.AND UP0, UPT, UR8, UR4, UPT ;  /* 0x000000040800728c */ /* 0x000fc8000bf05070 */
[----:B------:R-:W-:-:S09]  /*0260*/  UISETP.NE.U32.AND.EX UP0, UPT, UR9, UR5, UPT, UP0 ;  /* 0x000000050900728c */ /* 0x000fd2000bf05100 */
[----:B--2---:R-:W-:Y:S05]  /*0270*/  BRA.U UP0, `(.L_x_0) ;  /* 0xfffffffd00bc7547 */ /* 0x004fea000b83ffff */
[----:B------:R-:W-:Y:S05]  /*0280*/  EXIT ;  /* 0x000000000000794d */ /* 0x000fea0003800000 */
.L_x_1:
[----:B------:R-:W-:-:S00]  /*0290*/  BRA `(.L_x_1) ;  /* 0xfffffffc00fc7947 */ /* 0x000fc0000383ffff */
[----:B------:R-:W-:-:S00]  /*02a0*/  NOP ;  /* 0x0000000000007918 */ /* 0x000fc00000000000 */
        /* <DEDUP_REMOVED lines=13> */
.L_x_2:


//--------------------- .nv.shared.reserved.0     --------------------------
	.section	.nv.shared.reserved.0,"aw",@nobits
	.weak		__nv_reservedSMEM_offset_0_alias
	.size		__nv_reservedSMEM_offset_0_alias, 0, 64
	.other		__nv_reservedSMEM_offset_0_alias,@"STO_CUDA_RESERVED_SHARED STV_DEFAULT"
__nv_reservedSMEM_offset_0_alias:
	.zero		0
	.zero		64


//--------------------- .nv.constant0._Z18RandomAccessUpdateyPyS_ --------------------------
	.section	.nv.constant0._Z18RandomAccessUpdateyPyS_,"a",@progbits
	.sectionflags	@""
	.align	4
.nv.constant0._Z18RandomAccessUpdateyPyS_:
	.zero		920


//--------------------- SYMBOLS --------------------------

	.type		.nv.reservedSmem.offset0,@object
	.size		.nv.reservedSmem.offset0,0x4
